	.headerflags	@"EF_CUDA_TEXMODE_UNIFIED EF_CUDA_64BIT_ADDRESS EF_CUDA_ACCELERATORS EF_CUDA_SM90 EF_CUDA_VIRTUAL_SM(EF_CUDA_SM90)"
	.elftype	@"ET_EXEC"


//--------------------- .nv.info                  --------------------------
	.section	.nv.info,"",@"SHT_CUDA_INFO"
	.align	4


	//----- nvinfo : EIATTR_REGCOUNT
	.align		4
        /*0000*/ 	.byte	0x04, 0x2f
        /*0002*/ 	.short	(.L_1 - .L_0)
	.align		4
.L_0:
        /*0004*/ 	.word	index@(triton_poi_fused_convolution_relu_threshold_backward_53)
        /*0008*/ 	.word	0x0000000a


	//----- nvinfo : EIATTR_MIN_STACK_SIZE
	.align		4
.L_1:
        /*000c*/ 	.byte	0x04, 0x12
        /*000e*/ 	.short	(.L_3 - .L_2)
	.align		4
.L_2:
        /*0010*/ 	.word	index@(triton_poi_fused_convolution_relu_threshold_backward_53)
        /*0014*/ 	.word	0x00000000


	//----- nvinfo : EIATTR_FRAME_SIZE
	.align		4
.L_3:
        /*0018*/ 	.byte	0x04, 0x11
        /*001a*/ 	.short	(.L_5 - .L_4)
	.align		4
.L_4:
        /*001c*/ 	.word	index@(triton_poi_fused_convolution_relu_threshold_backward_53)
        /*0020*/ 	.word	0x00000000


	//----- nvinfo : EIATTR_MIN_STACK_SIZE
	.align		4
.L_5:
        /*0024*/ 	.byte	0x04, 0x12
        /*0026*/ 	.short	(.L_7 - .L_6)
	.align		4
.L_6:
        /*0028*/ 	.word	index@(triton_poi_fused_convolution_relu_threshold_backward_53)
        /*002c*/ 	.word	0x00000000
.L_7:


//--------------------- .nv.info.triton_poi_fused_convolution_relu_threshold_backward_53 --------------------------
	.section	.nv.info.triton_poi_fused_convolution_relu_threshold_backward_53,"",@"SHT_CUDA_INFO"
	.sectionflags	@""
	.align	4


	//----- nvinfo : EIATTR_CUDA_API_VERSION
	.align		4
        /*0000*/ 	.byte	0x04, 0x37
        /*0002*/ 	.short	(.L_9 - .L_8)
.L_8:
        /*0004*/ 	.word	0x0000007c


	//----- nvinfo : EIATTR_KPARAM_INFO
	.align		4
.L_9:
        /*0008*/ 	.byte	0x04, 0x17
        /*000a*/ 	.short	(.L_11 - .L_10)
.L_10:
        /*000c*/ 	.word	0x00000000
        /*0010*/ 	.short	0x0003
        /*0012*/ 	.short	0x0018
        /*0014*/ 	.byte	0x00, 0xf0, 0x11, 0x00


	//----- nvinfo : EIATTR_KPARAM_INFO
	.align		4
.L_11:
        /*0018*/ 	.byte	0x04, 0x17
        /*001a*/ 	.short	(.L_13 - .L_12)
.L_12:
        /*001c*/ 	.word	0x00000000
        /*0020*/ 	.short	0x0002
        /*0022*/ 	.short	0x0010
        /*0024*/ 	.byte	0x00, 0xf4, 0x21, 0x00


	//----- nvinfo : EIATTR_KPARAM_INFO
	.align		4
.L_13:
        /*0028*/ 	.byte	0x04, 0x17
        /*002a*/ 	.short	(.L_15 - .L_14)
.L_14:
        /*002c*/ 	.word	0x00000000
        /*0030*/ 	.short	0x0001
        /*0032*/ 	.short	0x0008
        /*0034*/ 	.byte	0x00, 0xf4, 0x21, 0x00


	//----- nvinfo : EIATTR_KPARAM_INFO
	.align		4
.L_15:
        /*0038*/ 	.byte	0x04, 0x17
        /*003a*/ 	.short	(.L_17 - .L_16)
.L_16:
        /*003c*/ 	.word	0x00000000
        /*0040*/ 	.short	0x0000
        /*0042*/ 	.short	0x0000
        /*0044*/ 	.byte	0x00, 0xf4, 0x21, 0x00


	//----- nvinfo : EIATTR_SPARSE_MMA_MASK
	.align		4
.L_17:
        /*0048*/ 	.byte	0x03, 0x50
        /*004a*/ 	.short	0x0000


	//----- nvinfo : EIATTR_MAXREG_COUNT
	.align		4
        /*004c*/ 	.byte	0x03, 0x1b
        /*004e*/ 	.short	0x00ff


	//----- nvinfo : EIATTR_EXIT_INSTR_OFFSETS
	.align		4
        /*0050*/ 	.byte	0x04, 0x1c
        /*0052*/ 	.short	(.L_19 - .L_18)


	//   ....[0]....
.L_18:
        /*0054*/ 	.word	0x000001b0


	//----- nvinfo : EIATTR_REQNTID
	.align		4
.L_19:
        /*0058*/ 	.byte	0x04, 0x10
        /*005a*/ 	.short	(.L_21 - .L_20)
.L_20:
        /*005c*/ 	.word	0x00000080
        /*0060*/ 	.word	0x00000001
        /*0064*/ 	.word	0x00000001


	//----- nvinfo : EIATTR_CBANK_PARAM_SIZE
	.align		4
.L_21:
        /*0068*/ 	.byte	0x03, 0x19
        /*006a*/ 	.short	0x001c


	//----- nvinfo : EIATTR_PARAM_CBANK
	.align		4
        /*006c*/ 	.byte	0x04, 0x0a
        /*006e*/ 	.short	(.L_23 - .L_22)
	.align		4
.L_22:
        /*0070*/ 	.word	index@(.nv.constant0.triton_poi_fused_convolution_relu_threshold_backward_53)
        /*0074*/ 	.short	0x0210
        /*0076*/ 	.short	0x001c


	//----- nvinfo : EIATTR_SW_WAR
	.align		4
.L_23:
        /*0078*/ 	.byte	0x04, 0x36
        /*007a*/ 	.short	(.L_25 - .L_24)
.L_24:
        /*007c*/ 	.word	0x00000008
.L_25:


//--------------------- .nv.callgraph             --------------------------
	.section	.nv.callgraph,"",@"SHT_CUDA_CALLGRAPH"
	.align	4
	.sectionentsize	8
	.align		4
        /*0000*/ 	.word	0x00000000
	.align		4
        /*0004*/ 	.word	0xffffffff
	.align		4
        /*0008*/ 	.word	0x00000000
	.align		4
        /*000c*/ 	.word	0xfffffffe
	.align		4
        /*0010*/ 	.word	0x00000000
	.align		4
        /*0014*/ 	.word	0xfffffffd
	.align		4
        /*0018*/ 	.word	0x00000000
	.align		4
        /*001c*/ 	.word	0xfffffffc


//--------------------- .text.triton_poi_fused_convolution_relu_threshold_backward_53 --------------------------
	.section	.text.triton_poi_fused_convolution_relu_threshold_backward_53,"ax",@progbits
	.align	128
        .global         triton_poi_fused_convolution_relu_threshold_backward_53
        .type           triton_poi_fused_convolution_relu_threshold_backward_53,@function
        .size           triton_poi_fused_convolution_relu_threshold_backward_53,(.L_x_1 - triton_poi_fused_convolution_relu_threshold_backward_53)
        .other          triton_poi_fused_convolution_relu_threshold_backward_53,@"STO_CUDA_ENTRY STV_DEFAULT"
triton_poi_fused_convolution_relu_threshold_backward_53:
.text.triton_poi_fused_convolution_relu_threshold_backward_53:
[----:B------:R-:W-:Y:S01]  /*0000*/  LDC R1, c[0x0][0x28] ;  /* 0x00000a00ff017b82 */ /* 0x000fe20000000800 */
[----:B------:R-:W1:Y:S07]  /*0010*/  S2R R0, SR_TID.X ;  /* 0x0000000000007919 */ /* 0x000e6e0000002100 */
[----:B------:R-:W2:Y:S01]  /*0020*/  LDC.64 R2, c[0x0][0x210] ;  /* 0x00008400ff027b82 */ /* 0x000ea20000000a00 */
[----:B------:R-:W-:Y:S01]  /*0030*/  ULDC.64 UR4, c[0x0][0x208] ;  /* 0x0000820000047ab9 */ /* 0x000fe20000000a00 */
[----:B------:R-:W-:Y:S01]  /*0040*/  ULDC.64 UR6, c[0x0][0x220] ;  /* 0x0000880000067ab9 */ /* 0x000fe20000000a00 */
[----:B------:R-:W3:Y:S05]  /*0050*/  S2R R7, SR_CTAID.X ;  /* 0x0000000000077919 */ /* 0x000eea0000002500 */
[----:B------:R-:W4:Y:S01]  /*0060*/  LDC.64 R4, c[0x0][0x218] ;  /* 0x00008600ff047b82 */ /* 0x000f220000000a00 */
[----:B-1----:R-:W-:Y:S01]  /*0070*/  IMAD.SHL.U32 R0, R0, 0x2, RZ ;  /* 0x0000000200007824 */ /* 0x002fe200078e00ff */
[----:B----4-:R-:W4:Y:S04]  /*0080*/  LDG.E R4, desc[UR4][R4.64] ;  /* 0x0000000404047981 */ /* 0x010f28000c1e1900 */
[----:B------:R-:W-:-:S05]  /*0090*/  LOP3.LUT R0, R0, 0xfe, RZ, 0xc0, !PT ;  /* 0x000000fe00007812 */ /* 0x000fca00078ec0ff */
[----:B---3--:R-:W-:-:S04]  /*00a0*/  IMAD R7, R7, 0x100, R0 ;  /* 0x0000010007077824 */ /* 0x008fc800078e0200 */
[----:B--2---:R-:W-:-:S06]  /*00b0*/  IMAD.WIDE R2, R7, 0x4, R2 ;  /* 0x0000000407027825 */ /* 0x004fcc00078e0202 */
[----:B------:R-:W4:Y:S02]  /*00c0*/  LDG.E.64 R2, desc[UR4][R2.64] ;  /* 0x0000000402027981 */ /* 0x000f24000c1e1b00 */
[--C-:B----4-:R-:W-:Y:S01]  /*00d0*/  FADD R0, R2, R4.reuse ;  /* 0x0000000402007221 */ /* 0x110fe20000000000 */
[----:B------:R-:W-:Y:S01]  /*00e0*/  FADD R6, R3, R4 ;  /* 0x0000000403067221 */ /* 0x000fe20000000000 */
[C---:B------:R-:W-:Y:S02]  /*00f0*/  FSETP.GEU.AND P1, PT, R4.reuse, -R2, PT ;  /* 0x800000020400720b */ /* 0x040fe40003f2e000 */
[----:B------:R-:W-:Y:S02]  /*0100*/  FSETP.GEU.AND P0, PT, R4, -R3, PT ;  /* 0x800000030400720b */ /* 0x000fe40003f0e000 */
[----:B------:R-:W-:Y:S02]  /*0110*/  FSEL R0, R0, RZ, P1 ;  /* 0x000000ff00007208 */ /* 0x000fe40000800000 */
[----:B------:R-:W-:-:S02]  /*0120*/  FSEL R6, R6, RZ, P0 ;  /* 0x000000ff06067208 */ /* 0x000fc40000000000 */
[----:B------:R-:W-:Y:S02]  /*0130*/  FSETP.GTU.AND P1, PT, R0, RZ, PT ;  /* 0x000000ff0000720b */ /* 0x000fe40003f2c000 */
[----:B------:R-:W-:Y:S02]  /*0140*/  FSETP.GTU.AND P0, PT, R6, RZ, PT ;  /* 0x000000ff0600720b */ /* 0x000fe40003f0c000 */
[----:B------:R-:W-:Y:S02]  /*0150*/  SEL R0, RZ, 0x1, P1 ;  /* 0x00000001ff007807 */ /* 0x000fe40000800000 */
[----:B------:R-:W-:Y:S02]  /*0160*/  SEL R3, RZ, 0x100, P0 ;  /* 0x00000100ff037807 */ /* 0x000fe40000000000 */
[----:B------:R-:W-:-:S03]  /*0170*/  IADD3 R4, P2, R7, UR6, RZ ;  /* 0x0000000607047c10 */ /* 0x000fc6000ff5e0ff */
[----:B------:R-:W-:Y:S01]  /*0180*/  IMAD.IADD R3, R0, 0x1, R3 ;  /* 0x0000000100037824 */ /* 0x000fe200078e0203 */
[----:B------:R-:W-:-:S05]  /*0190*/  LEA.HI.X.SX32 R5, R7, UR7, 0x1, P2 ;  /* 0x0000000707057c11 */ /* 0x000fca00090f0eff */
[----:B------:R-:W-:Y:S01]  /*01a0*/  STG.E.U16 desc[UR4][R4.64], R3 ;  /* 0x0000000304007986 */ /* 0x000fe2000c101504 */
[----:B------:R-:W-:Y:S05]  /*01b0*/  EXIT ;  /* 0x000000000000794d */ /* 0x000fea0003800000 */
.L_x_0:
[----:B------:R-:W-:-:S00]  /*01c0*/  BRA `(.L_x_0) ;  /* 0xfffffffc00fc7947 */ /* 0x000fc0000383ffff */
[----:B------:R-:W-:-:S00]  /*01d0*/  NOP ;  /* 0x0000000000007918 */ /* 0x000fc00000000000 */
        /* <DEDUP_REMOVED lines=10> */
.L_x_1:


//--------------------- .nv.constant0.triton_poi_fused_convolution_relu_threshold_backward_53 --------------------------
	.section	.nv.constant0.triton_poi_fused_convolution_relu_threshold_backward_53,"a",@progbits
	.sectionflags	@""
	.align	4
.nv.constant0.triton_poi_fused_convolution_relu_threshold_backward_53:
	.zero		556
